//
// Generated by NVIDIA NVVM Compiler
//
// Compiler Build ID: CL-36424714
// Cuda compilation tools, release 13.0, V13.0.88
// Based on NVVM 20.0.0
//

.version 9.0
.target sm_100
.address_size 64

	// .globl	_Z11spawnThreadiiiii
.extern .func  (.param .b32 func_retval0) vprintf
(
	.param .b64 vprintf_param_0,
	.param .b64 vprintf_param_1
)
;
.global .align 1 .b8 $str[10] = {37, 100, 44, 37, 100, 44, 37, 100, 10};

.visible .entry _Z11spawnThreadiiiii(
	.param .u32 _Z11spawnThreadiiiii_param_0,
	.param .u32 _Z11spawnThreadiiiii_param_1,
	.param .u32 _Z11spawnThreadiiiii_param_2,
	.param .u32 _Z11spawnThreadiiiii_param_3,
	.param .u32 _Z11spawnThreadiiiii_param_4
)
{
	.local .align 8 .b8 	__local_depot0[16];
	.reg .b64 	%SP;
	.reg .b64 	%SPL;
	.reg .pred 	%p<8>;
	.reg .b32 	%r<45>;
	.reg .b64 	%rd<57>;

	mov.u64 	%SPL, __local_depot0;
	cvta.local.u64 	%SP, %SPL;
	ld.param.u32 	%r6, [_Z11spawnThreadiiiii_param_0];
	ld.param.u32 	%r9, [_Z11spawnThreadiiiii_param_1];
	ld.param.u32 	%r7, [_Z11spawnThreadiiiii_param_2];
	ld.param.u32 	%r10, [_Z11spawnThreadiiiii_param_3];
	ld.param.u32 	%r8, [_Z11spawnThreadiiiii_param_4];
	mov.u32 	%r11, %ctaid.x;
	mov.u32 	%r12, %ntid.x;
	mov.u32 	%r13, %tid.x;
	mad.lo.s32 	%r14, %r11, %r12, %r13;
	sub.s32 	%r15, %r9, %r6;
	sub.s32 	%r16, %r10, %r7;
	cvt.s64.s32 	%rd54, %r14;
	cvt.s64.s32 	%rd2, %r15;
	mul.wide.s32 	%rd3, %r16, %r15;
	setp.le.u64 	%p1, %rd3, %rd54;
	@%p1 bra 	$L__BB0_11;
	add.u64 	%rd14, %SP, 0;
	add.u64 	%rd4, %SPL, 0;
	add.s32 	%r1, %r8, 2;
	add.s32 	%r2, %r8, 3;
$L__BB0_2:
	or.b64  	%rd15, %rd54, %rd2;
	and.b64  	%rd16, %rd15, -4294967296;
	setp.ne.s64 	%p2, %rd16, 0;
	@%p2 bra 	$L__BB0_4;
	cvt.u32.u64 	%r17, %rd2;
	cvt.u32.u64 	%r18, %rd54;
	div.u32 	%r19, %r18, %r17;
	mul.lo.s32 	%r20, %r19, %r17;
	sub.s32 	%r21, %r18, %r20;
	cvt.u64.u32 	%rd55, %r19;
	cvt.u64.u32 	%rd56, %r21;
	bra.uni 	$L__BB0_5;
$L__BB0_4:
	div.s64 	%rd55, %rd54, %rd2;
	mul.lo.s64 	%rd17, %rd55, %rd2;
	sub.s64 	%rd56, %rd54, %rd17;
$L__BB0_5:
	cvt.u32.u64 	%r22, %rd56;
	add.s32 	%r3, %r6, %r22;
	cvt.u32.u64 	%r23, %rd55;
	add.s32 	%r4, %r7, %r23;
	mul.lo.s32 	%r5, %r3, 3129871;
	mul.wide.s32 	%rd12, %r4, 116129781;
	xor.b32  	%r24, %r8, %r5;
	cvt.s64.s32 	%rd18, %r24;
	xor.b64  	%rd19, %rd12, %rd18;
	mad.lo.s64 	%rd20, %rd19, 42317861, 11;
	mul.lo.s64 	%rd21, %rd20, %rd19;
	shr.u64 	%rd22, %rd21, 16;
	xor.b64  	%rd23, %rd22, 25214903917;
	mad.lo.s64 	%rd24, %rd23, 205749139540585, 277363943098;
	shr.u64 	%rd25, %rd24, 16;
	cvt.u32.u64 	%r25, %rd25;
	abs.s32 	%r26, %r25;
	and.b32  	%r27, %r26, -2147483645;
	setp.ne.s32 	%p3, %r27, 3;
	@%p3 bra 	$L__BB0_10;
	add.s32 	%r28, %r5, 3129871;
	xor.b32  	%r29, %r8, %r28;
	cvt.s64.s32 	%rd26, %r29;
	xor.b64  	%rd27, %rd12, %rd26;
	mad.lo.s64 	%rd28, %rd27, 42317861, 11;
	mul.lo.s64 	%rd29, %rd28, %rd27;
	shr.u64 	%rd30, %rd29, 16;
	xor.b64  	%rd31, %rd30, 25214903917;
	mad.lo.s64 	%rd32, %rd31, 205749139540585, 277363943098;
	shr.u64 	%rd33, %rd32, 16;
	cvt.u32.u64 	%r30, %rd33;
	abs.s32 	%r31, %r30;
	and.b32  	%r32, %r31, 3;
	setp.ne.s32 	%p4, %r32, 0;
	@%p4 bra 	$L__BB0_10;
	xor.b32  	%r33, %r1, %r5;
	cvt.s64.s32 	%rd34, %r33;
	xor.b64  	%rd35, %rd12, %rd34;
	mad.lo.s64 	%rd36, %rd35, 42317861, 11;
	mul.lo.s64 	%rd37, %rd36, %rd35;
	shr.u64 	%rd38, %rd37, 16;
	xor.b64  	%rd39, %rd38, 25214903917;
	mad.lo.s64 	%rd40, %rd39, 205749139540585, 277363943098;
	shr.u64 	%rd41, %rd40, 16;
	cvt.u32.u64 	%r34, %rd41;
	abs.s32 	%r35, %r34;
	and.b32  	%r36, %r35, 3;
	setp.ne.s32 	%p5, %r36, 0;
	@%p5 bra 	$L__BB0_10;
	add.s32 	%r37, %r4, 2;
	add.s32 	%r38, %r5, 9389613;
	mul.wide.s32 	%rd42, %r37, 116129781;
	xor.b32  	%r39, %r2, %r38;
	cvt.s64.s32 	%rd43, %r39;
	xor.b64  	%rd44, %rd42, %rd43;
	mad.lo.s64 	%rd45, %rd44, 42317861, 11;
	mul.lo.s64 	%rd46, %rd45, %rd44;
	shr.u64 	%rd47, %rd46, 16;
	xor.b64  	%rd48, %rd47, 25214903917;
	mad.lo.s64 	%rd49, %rd48, 205749139540585, 277363943098;
	shr.u64 	%rd50, %rd49, 16;
	cvt.u32.u64 	%r40, %rd50;
	abs.s32 	%r41, %r40;
	and.b32  	%r42, %r41, -2147483645;
	setp.ne.s32 	%p6, %r42, 1;
	@%p6 bra 	$L__BB0_10;
	st.local.v2.u32 	[%rd4], {%r3, %r8};
	st.local.u32 	[%rd4+8], %r4;
	mov.u64 	%rd51, $str;
	cvta.global.u64 	%rd52, %rd51;
	{ // callseq 0, 0
	.param .b64 param0;
	st.param.b64 	[param0], %rd52;
	.param .b64 param1;
	st.param.b64 	[param1], %rd14;
	.param .b32 retval0;
	call.uni (retval0), 
	vprintf, 
	(
	param0, 
	param1
	);
	ld.param.b32 	%r43, [retval0];
	} // callseq 0
$L__BB0_10:
	add.s64 	%rd54, %rd54, 1048576;
	setp.lt.u64 	%p7, %rd54, %rd3;
	@%p7 bra 	$L__BB0_2;
$L__BB0_11:
	ret;

}


// ===== COMPILED SASS (sm_100) =====

	.target	sm_100

	.elftype	@"ET_EXEC"


//--------------------- .note.nv.tkinfo           --------------------------
	.section	.note.nv.tkinfo,"",@"SHT_NOTE"
	.sectionflags	@"SHF_NOTE_NV_TKINFO"
	.tkinfo
        /*0018*/ 	.word	0x00000002
        /*0030*/ 	.string	""
        /*0030*/ 	.string	"ptxas"
        /*0030*/ 	.string	"Cuda compilation tools, release 13.0, V13.0.88"
        /*0030*/ 	.string	"Build cuda_13.0.r13.0/compiler.36424714_0"
        /*0030*/ 	.string	"-arch sm_100 -m 64 "



//--------------------- .note.nv.cuinfo           --------------------------
	.section	.note.nv.cuinfo,"",@"SHT_NOTE"
	.sectionflags	@"SHF_NOTE_NV_CUINFO"
        /*0018*/ 	.short	0x0002
        /*001a*/ 	.short	0x0064
        /*001c*/ 	.short	0x0082
	.zero		2


//--------------------- .nv.info                  --------------------------
	.section	.nv.info,"",@"SHT_CUDA_INFO"
	.align	4


	//----- nvinfo : EIATTR_REGCOUNT
	.align		4
        /*0000*/ 	.byte	0x04, 0x2f
        /*0002*/ 	.short	(.L_2 - .L_1)
	.align		4
.L_1:
        /*0004*/ 	.word	index@(_Z11spawnThreadiiiii)
        /*0008*/ 	.word	0x00000018


	//----- nvinfo : EIATTR_FRAME_SIZE
	.align		4
.L_2:
        /*000c*/ 	.byte	0x04, 0x11
        /*000e*/ 	.short	(.L_4 - .L_3)
	.align		4
.L_3:
        /*0010*/ 	.word	index@($__internal_0_$__cuda_sm20_div_s64)
        /*0014*/ 	.word	0x00000010


	//----- nvinfo : EIATTR_FRAME_SIZE
	.align		4
.L_4:
        /*0018*/ 	.byte	0x04, 0x11
        /*001a*/ 	.short	(.L_6 - .L_5)
	.align		4
.L_5:
        /*001c*/ 	.word	index@(_Z11spawnThreadiiiii)
        /*0020*/ 	.word	0x00000010


	//----- nvinfo : EIATTR_MIN_STACK_SIZE
	.align		4
.L_6:
        /*0024*/ 	.byte	0x04, 0x12
        /*0026*/ 	.short	(.L_8 - .L_7)
	.align		4
.L_7:
        /*0028*/ 	.word	index@(_Z11spawnThreadiiiii)
        /*002c*/ 	.word	0x00000010
.L_8:


//--------------------- .nv.compat                --------------------------
	.section	.nv.compat,"",@"SHT_CUDA_COMPAT_INFO"
	.align	4
        /*0000*/ 	.byte	0x02, 0x09, 0x00, 0x00, 0x02, 0x02, 0x01, 0x00, 0x02, 0x05, 0x05, 0x00, 0x03, 0x07, 0x01, 0x01
        /*0010*/ 	.byte	0x02, 0x03, 0x00, 0x00, 0x02, 0x06, 0x01, 0x00, 0x04, 0x0b, 0x08, 0x00, 0x09, 0x00, 0x00, 0x00
        /*0020*/ 	.byte	0x00, 0x00, 0x00, 0x00


//--------------------- .nv.info._Z11spawnThreadiiiii --------------------------
	.section	.nv.info._Z11spawnThreadiiiii,"",@"SHT_CUDA_INFO"
	.sectionflags	@""
	.align	4


	//----- nvinfo : EIATTR_CUDA_API_VERSION
	.align		4
        /*0000*/ 	.byte	0x04, 0x37
        /*0002*/ 	.short	(.L_10 - .L_9)
.L_9:
        /*0004*/ 	.word	0x00000082


	//----- nvinfo : EIATTR_KPARAM_INFO
	.align		4
.L_10:
        /*0008*/ 	.byte	0x04, 0x17
        /*000a*/ 	.short	(.L_12 - .L_11)
.L_11:
        /*000c*/ 	.word	0x00000000
        /*0010*/ 	.short	0x0004
        /*0012*/ 	.short	0x0010
        /*0014*/ 	.byte	0x00, 0xf0, 0x11, 0x00


	//----- nvinfo : EIATTR_KPARAM_INFO
	.align		4
.L_12:
        /*0018*/ 	.byte	0x04, 0x17
        /*001a*/ 	.short	(.L_14 - .L_13)
.L_13:
        /*001c*/ 	.word	0x00000000
        /*0020*/ 	.short	0x0003
        /*0022*/ 	.short	0x000c
        /*0024*/ 	.byte	0x00, 0xf0, 0x11, 0x00


	//----- nvinfo : EIATTR_KPARAM_INFO
	.align		4
.L_14:
        /*0028*/ 	.byte	0x04, 0x17
        /*002a*/ 	.short	(.L_16 - .L_15)
.L_15:
        /*002c*/ 	.word	0x00000000
        /*0030*/ 	.short	0x0002
        /*0032*/ 	.short	0x0008
        /*0034*/ 	.byte	0x00, 0xf0, 0x11, 0x00


	//----- nvinfo : EIATTR_KPARAM_INFO
	.align		4
.L_16:
        /*0038*/ 	.byte	0x04, 0x17
        /*003a*/ 	.short	(.L_18 - .L_17)
.L_17:
        /*003c*/ 	.word	0x00000000
        /*0040*/ 	.short	0x0001
        /*0042*/ 	.short	0x0004
        /*0044*/ 	.byte	0x00, 0xf0, 0x11, 0x00


	//----- nvinfo : EIATTR_KPARAM_INFO
	.align		4
.L_18:
        /*0048*/ 	.byte	0x04, 0x17
        /*004a*/ 	.short	(.L_20 - .L_19)
.L_19:
        /*004c*/ 	.word	0x00000000
        /*0050*/ 	.short	0x0000
        /*0052*/ 	.short	0x0000
        /*0054*/ 	.byte	0x00, 0xf0, 0x11, 0x00


	//----- nvinfo : EIATTR_SPARSE_MMA_MASK
	.align		4
.L_20:
        /*0058*/ 	.byte	0x03, 0x50
        /*005a*/ 	.short	0x0000


	//----- nvinfo : EIATTR_MAXREG_COUNT
	.align		4
        /*005c*/ 	.byte	0x03, 0x1b
        /*005e*/ 	.short	0x00ff


	//----- nvinfo : EIATTR_EXTERNS
	.align		4
        /*0060*/ 	.byte	0x04, 0x0f
        /*0062*/ 	.short	(.L_22 - .L_21)


	//   ....[0]....
	.align		4
.L_21:
        /*0064*/ 	.word	index@(vprintf)


	//----- nvinfo : EIATTR_MERCURY_ISA_VERSION
	.align		4
.L_22:
        /*0068*/ 	.byte	0x03, 0x5f
        /*006a*/ 	.short	0x0101


	//----- nvinfo : EIATTR_VRC_CTA_INIT_COUNT
	.align		4
        /*006c*/ 	.byte	0x02, 0x4a
	.zero		1
	.zero		1


	//----- nvinfo : EIATTR_SYSCALL_OFFSETS
	.align		4
        /*0070*/ 	.byte	0x04, 0x46
        /*0072*/ 	.short	(.L_24 - .L_23)


	//   ....[0]....
.L_23:
        /*0074*/ 	.word	0x00000ae0


	//----- nvinfo : EIATTR_EXIT_INSTR_OFFSETS
	.align		4
.L_24:
        /*0078*/ 	.byte	0x04, 0x1c
        /*007a*/ 	.short	(.L_26 - .L_25)


	//   ....[0]....
.L_25:
        /*007c*/ 	.word	0x00000120


	//   ....[1]....
        /*0080*/ 	.word	0x00000b50


	//----- nvinfo : EIATTR_CRS_STACK_SIZE
	.align		4
.L_26:
        /*0084*/ 	.byte	0x04, 0x1e
        /*0086*/ 	.short	(.L_28 - .L_27)
.L_27:
        /*0088*/ 	.word	0x00000000


	//----- nvinfo : EIATTR_CBANK_PARAM_SIZE
	.align		4
.L_28:
        /*008c*/ 	.byte	0x03, 0x19
        /*008e*/ 	.short	0x0014


	//----- nvinfo : EIATTR_PARAM_CBANK
	.align		4
        /*0090*/ 	.byte	0x04, 0x0a
        /*0092*/ 	.short	(.L_30 - .L_29)
	.align		4
.L_29:
        /*0094*/ 	.word	index@(.nv.constant0._Z11spawnThreadiiiii)
        /*0098*/ 	.short	0x0380
        /*009a*/ 	.short	0x0014


	//----- nvinfo : EIATTR_SW_WAR
	.align		4
.L_30:
        /*009c*/ 	.byte	0x04, 0x36
        /*009e*/ 	.short	(.L_32 - .L_31)
.L_31:
        /*00a0*/ 	.word	0x00000008
.L_32:


//--------------------- .nv.callgraph             --------------------------
	.section	.nv.callgraph,"",@"SHT_CUDA_CALLGRAPH"
	.align	4
	.sectionentsize	8
	.align		4
        /*0000*/ 	.word	0x00000000
	.align		4
        /*0004*/ 	.word	0xffffffff
	.align		4
        /*0008*/ 	.word	index@(_Z11spawnThreadiiiii)
	.align		4
        /*000c*/ 	.word	index@(vprintf)
	.align		4
        /*0010*/ 	.word	0x00000000
	.align		4
        /*0014*/ 	.word	0xfffffffe
	.align		4
        /*0018*/ 	.word	0x00000000
	.align		4
        /*001c*/ 	.word	0xfffffffd
	.align		4
        /*0020*/ 	.word	0x00000000
	.align		4
        /*0024*/ 	.word	0xfffffffc


//--------------------- .nv.constant4             --------------------------
	.section	.nv.constant4,"a",@progbits
	.align	8
	.align		8
.nv.constant4:
        /*0000*/ 	.dword	vprintf
	.align		8
        /*0008*/ 	.dword	$str


//--------------------- .text._Z11spawnThreadiiiii --------------------------
	.section	.text._Z11spawnThreadiiiii,"ax",@progbits
	.align	128
        .global         _Z11spawnThreadiiiii
        .type           _Z11spawnThreadiiiii,@function
        .size           _Z11spawnThreadiiiii,(.L_x_7 - _Z11spawnThreadiiiii)
        .other          _Z11spawnThreadiiiii,@"STO_CUDA_ENTRY STV_DEFAULT"
_Z11spawnThreadiiiii:
.text._Z11spawnThreadiiiii:
[----:B------:R-:W0:Y:S01]  /*0000*/  LDC R1, c[0x0][0x37c] ;  /* 0x0000df00ff017b82 */ /* 0x000e220000000800 */
[----:B------:R-:W1:Y:S01]  /*0010*/  S2R R3, SR_TID.X ;  /* 0x0000000000037919 */ /* 0x000e620000002100 */
[----:B------:R-:W2:Y:S06]  /*0020*/  LDCU UR8, c[0x0][0x2fc] ;  /* 0x00005f80ff0877ac */ /* 0x000eac0008000800 */
[----:B------:R-:W1:Y:S01]  /*0030*/  S2UR UR9, SR_CTAID.X ;  /* 0x00000000000979c3 */ /* 0x000e620000002500 */
[----:B0-----:R-:W-:Y:S01]  /*0040*/  VIADD R1, R1, 0xfffffff0 ;  /* 0xfffffff001017836 */ /* 0x001fe20000000000 */
[----:B------:R-:W0:Y:S06]  /*0050*/  LDCU.128 UR4, c[0x0][0x380] ;  /* 0x00007000ff0477ac */ /* 0x000e2c0008000c00 */
[----:B------:R-:W1:Y:S01]  /*0060*/  LDC R18, c[0x0][0x360] ;  /* 0x0000d800ff127b82 */ /* 0x000e620000000800 */
[----:B0-----:R-:W-:-:S02]  /*0070*/  UIADD3 UR38, UPT, UPT, UR5, -UR4, URZ ;  /* 0x8000000405267290 */ /* 0x001fc4000fffe0ff */
[----:B------:R-:W-:Y:S01]  /*0080*/  UIADD3 UR36, UPT, UPT, UR7, -UR6, URZ ;  /* 0x8000000607247290 */ /* 0x000fe2000fffe0ff */
[----:B------:R-:W0:Y:S03]  /*0090*/  LDCU UR4, c[0x0][0x2f8] ;  /* 0x00005f00ff0477ac */ /* 0x000e260008000800 */
[----:B------:R-:W-:Y:S01]  /*00a0*/  UIMAD.WIDE UR36, UR36, UR38, URZ ;  /* 0x00000026242472a5 */ /* 0x000fe2000f8e02ff */
[----:B-1----:R-:W-:-:S05]  /*00b0*/  IMAD R18, R18, UR9, R3 ;  /* 0x0000000912127c24 */ /* 0x002fca000f8e0203 */
[----:B------:R-:W-:Y:S01]  /*00c0*/  IMAD.U32 R0, RZ, RZ, UR37 ;  /* 0x00000025ff007e24 */ /* 0x000fe2000f8e00ff */
[----:B------:R-:W-:Y:S02]  /*00d0*/  ISETP.LT.U32.AND P0, PT, R18, UR36, PT ;  /* 0x0000002412007c0c */ /* 0x000fe4000bf01070 */
[----:B------:R-:W-:-:S04]  /*00e0*/  SHF.R.S32.HI R17, RZ, 0x1f, R18 ;  /* 0x0000001fff117819 */ /* 0x000fc80000011412 */
[----:B------:R-:W-:Y:S02]  /*00f0*/  ISETP.GT.U32.AND.EX P0, PT, R0, R17, PT, P0 ;  /* 0x000000110000720c */ /* 0x000fe40003f04100 */
[----:B0-----:R-:W-:-:S05]  /*0100*/  IADD3 R16, P1, PT, R1, UR4, RZ ;  /* 0x0000000401107c10 */ /* 0x001fca000ff3e0ff */
[----:B--2---:R-:W-:-:S06]  /*0110*/  IMAD.X R2, RZ, RZ, UR8, P1 ;  /* 0x00000008ff027e24 */ /* 0x004fcc00088e06ff */
[----:B------:R-:W-:Y:S05]  /*0120*/  @!P0 EXIT ;  /* 0x000000000000894d */ /* 0x000fea0003800000 */
[----:B------:R-:W0:Y:S01]  /*0130*/  LDCU UR39, c[0x0][0x390] ;  /* 0x00007200ff2777ac */ /* 0x000e220008000800 */
[----:B------:R-:W1:Y:S01]  /*0140*/  LDCU UR42, c[0x0][0x380] ;  /* 0x00007000ff2a77ac */ /* 0x000e620008000800 */
[----:B------:R-:W2:Y:S01]  /*0150*/  LDCU UR43, c[0x0][0x388] ;  /* 0x00007100ff2b77ac */ /* 0x000ea20008000800 */
[----:B------:R-:W-:Y:S02]  /*0160*/  USHF.R.S32.HI UR41, URZ, 0x1f, UR38 ;  /* 0x0000001fff297899 */ /* 0x000fe40008011426 */
[----:B0-----:R-:W-:Y:S02]  /*0170*/  UIADD3 UR40, UPT, UPT, UR39, 0x2, URZ ;  /* 0x0000000227287890 */ /* 0x001fe4000fffe0ff */
[----:B-12---:R-:W-:-:S12]  /*0180*/  UIADD3 UR39, UPT, UPT, UR39, 0x3, URZ ;  /* 0x0000000327277890 */ /* 0x006fd8000fffe0ff */
.L_x_5:
[----:B------:R-:W-:Y:S01]  /*0190*/  LOP3.LUT R0, R17, UR41, RZ, 0xfc, !PT ;  /* 0x0000002911007c12 */ /* 0x000fe2000f8efcff */
[----:B------:R-:W-:Y:S03]  /*01a0*/  BSSY.RECONVERGENT B0, `(.L_x_0) ;  /* 0x000001d000007945 */ /* 0x000fe60003800200 */
[----:B------:R-:W-:-:S13]  /*01b0*/  ISETP.NE.U32.AND P0, PT, R0, RZ, PT ;  /* 0x000000ff0000720c */ /* 0x000fda0003f05070 */
[----:B------:R-:W-:Y:S05]  /*01c0*/  @P0 BRA `(.L_x_1) ;  /* 0x0000000000540947 */ /* 0x000fea0003800000 */
[----:B------:R-:W0:Y:S01]  /*01d0*/  I2F.U32.RP R0, UR38 ;  /* 0x0000002600007d06 */ /* 0x000e220008209000 */
[----:B------:R-:W-:Y:S01]  /*01e0*/  IMAD R3, RZ, RZ, -UR38 ;  /* 0x80000026ff037e24 */ /* 0x000fe2000f8e02ff */
[----:B------:R-:W-:-:S06]  /*01f0*/  ISETP.NE.U32.AND P2, PT, RZ, UR38, PT ;  /* 0x00000026ff007c0c */ /* 0x000fcc000bf45070 */
[----:B0-----:R-:W0:Y:S02]  /*0200*/  MUFU.RCP R0, R0 ;  /* 0x0000000000007308 */ /* 0x001e240000001000 */
[----:B0-----:R-:W-:-:S06]  /*0210*/  IADD3 R4, PT, PT, R0, 0xffffffe, RZ ;  /* 0x0ffffffe00047810 */ /* 0x001fcc0007ffe0ff */
[----:B------:R0:W1:Y:S02]  /*0220*/  F2I.FTZ.U32.TRUNC.NTZ R5, R4 ;  /* 0x0000000400057305 */ /* 0x000064000021f000 */
[----:B0-----:R-:W-:Y:S02]  /*0230*/  IMAD.MOV.U32 R4, RZ, RZ, RZ ;  /* 0x000000ffff047224 */ /* 0x001fe400078e00ff */
[----:B-1----:R-:W-:-:S04]  /*0240*/  IMAD R3, R3, R5, RZ ;  /* 0x0000000503037224 */ /* 0x002fc800078e02ff */
[----:B------:R-:W-:-:S06]  /*0250*/  IMAD.HI.U32 R5, R5, R3, R4 ;  /* 0x0000000305057227 */ /* 0x000fcc00078e0004 */
[----:B------:R-:W-:-:S04]  /*0260*/  IMAD.HI.U32 R5, R5, R18, RZ ;  /* 0x0000001205057227 */ /* 0x000fc800078e00ff */
[----:B------:R-:W-:-:S04]  /*0270*/  IMAD.MOV R3, RZ, RZ, -R5 ;  /* 0x000000ffff037224 */ /* 0x000fc800078e0a05 */
[----:B------:R-:W-:-:S05]  /*0280*/  IMAD R3, R3, UR38, R18 ;  /* 0x0000002603037c24 */ /* 0x000fca000f8e0212 */
[----:B------:R-:W-:-:S13]  /*0290*/  ISETP.GE.U32.AND P0, PT, R3, UR38, PT ;  /* 0x0000002603007c0c */ /* 0x000fda000bf06070 */
[----:B------:R-:W-:Y:S01]  /*02a0*/  @P0 IADD3 R3, PT, PT, R3, -UR38, RZ ;  /* 0x8000002603030c10 */ /* 0x000fe2000fffe0ff */
[----:B------:R-:W-:-:S03]  /*02b0*/  @P0 VIADD R5, R5, 0x1 ;  /* 0x0000000105050836 */ /* 0x000fc60000000000 */
[----:B------:R-:W-:-:S13]  /*02c0*/  ISETP.GE.U32.AND P1, PT, R3, UR38, PT ;  /* 0x0000002603007c0c */ /* 0x000fda000bf26070 */
[----:B------:R-:W-:Y:S01]  /*02d0*/  @P1 VIADD R5, R5, 0x1 ;  /* 0x0000000105051836 */ /* 0x000fe20000000000 */
[----:B------:R-:W-:-:S05]  /*02e0*/  @!P2 LOP3.LUT R5, RZ, UR38, RZ, 0x33, !PT ;  /* 0x00000026ff05ac12 */ /* 0x000fca000f8e33ff */
[----:B------:R-:W-:-:S04]  /*02f0*/  IMAD.MOV R3, RZ, RZ, -R5 ;  /* 0x000000ffff037224 */ /* 0x000fc800078e0a05 */
[----:B------:R-:W-:Y:S01]  /*0300*/  IMAD R8, R3, UR38, R18 ;  /* 0x0000002603087c24 */ /* 0x000fe2000f8e0212 */
[----:B------:R-:W-:Y:S06]  /*0310*/  BRA `(.L_x_2) ;  /* 0x0000000000147947 */ /* 0x000fec0003800000 */
.L_x_1:
[----:B------:R-:W-:-:S07]  /*0320*/  MOV R0, 0x340 ;  /* 0x0000034000007802 */ /* 0x000fce0000000f00 */
[----:B------:R-:W-:Y:S05]  /*0330*/  CALL.REL.NOINC `($__internal_0_$__cuda_sm20_div_s64) ;  /* 0x0000000800087944 */ /* 0x000fea0003c00000 */
[----:B------:R-:W-:Y:S01]  /*0340*/  IADD3 R7, PT, PT, -R3, RZ, RZ ;  /* 0x000000ff03077210 */ /* 0x000fe20007ffe1ff */
[----:B------:R-:W-:-:S04]  /*0350*/  IMAD.MOV.U32 R5, RZ, RZ, R3 ;  /* 0x000000ffff057224 */ /* 0x000fc800078e0003 */
[----:B------:R-:W-:-:S07]  /*0360*/  IMAD R8, R7, UR38, R18 ;  /* 0x0000002607087c24 */ /* 0x000fce000f8e0212 */
.L_x_2:
[----:B------:R-:W-:Y:S05]  /*0370*/  BSYNC.RECONVERGENT B0 ;  /* 0x0000000000007941 */ /* 0x000fea0003800200 */
.L_x_0:
[----:B------:R-:W0:Y:S01]  /*0380*/  LDC R9, c[0x0][0x390] ;  /* 0x0000e400ff097b82 */ /* 0x000e220000000800 */
[----:B------:R-:W-:Y:S01]  /*0390*/  VIADD R8, R8, UR42 ;  /* 0x0000002a08087c36 */ /* 0x000fe20008000000 */
[----:B------:R-:W-:Y:S01]  /*03a0*/  IADD3 R0, PT, PT, R5, UR43, RZ ;  /* 0x0000002b05007c10 */ /* 0x000fe2000fffe0ff */
[----:B------:R-:W-:Y:S01]  /*03b0*/  IMAD.MOV.U32 R6, RZ, RZ, 0xb ;  /* 0x0000000bff067424 */ /* 0x000fe200078e00ff */
[----:B------:R-:W-:Y:S01]  /*03c0*/  BSSY.RECONVERGENT B6, `(.L_x_3) ;  /* 0x0000073000067945 */ /* 0x000fe20003800200 */
[----:B------:R-:W-:Y:S02]  /*03d0*/  IMAD R12, R8, 0x2fc20f, RZ ;  /* 0x002fc20f080c7824 */ /* 0x000fe400078e02ff */
[----:B------:R-:W-:-:S04]  /*03e0*/  IMAD.WIDE R4, R0, 0x6ebfff5, RZ ;  /* 0x06ebfff500047825 */ /* 0x000fc800078e02ff */
[----:B------:R-:W-:Y:S01]  /*03f0*/  IMAD.MOV.U32 R7, RZ, RZ, 0x0 ;  /* 0x00000000ff077424 */ /* 0x000fe200078e00ff */
[----:B0-----:R-:W-:Y:S02]  /*0400*/  LOP3.LUT R3, R12, R9, RZ, 0x3c, !PT ;  /* 0x000000090c037212 */ /* 0x001fe400078e3cff */
[----:B------:R-:W-:Y:S02]  /*0410*/  LOP3.LUT R15, R4, R12, R9, 0x96, !PT ;  /* 0x0000000c040f7212 */ /* 0x000fe400078e9609 */
[----:B------:R-:W-:-:S03]  /*0420*/  SHF.R.S32.HI R3, RZ, 0x1f, R3 ;  /* 0x0000001fff037819 */ /* 0x000fc60000011403 */
[----:B------:R-:W-:Y:S01]  /*0430*/  IMAD.WIDE.U32 R10, R15, 0x285b825, R6 ;  /* 0x0285b8250f0a7825 */ /* 0x000fe200078e0006 */
[----:B------:R-:W-:-:S05]  /*0440*/  LOP3.LUT R13, R5, R3, RZ, 0x3c, !PT ;  /* 0x00000003050d7212 */ /* 0x000fca00078e3cff */
[----:B------:R-:W-:-:S05]  /*0450*/  IMAD R3, R13, 0x285b825, RZ ;  /* 0x0285b8250d037824 */ /* 0x000fca00078e02ff */
[----:B------:R-:W-:Y:S01]  /*0460*/  IADD3 R3, PT, PT, R11, R3, RZ ;  /* 0x000000030b037210 */ /* 0x000fe20007ffe0ff */
[----:B------:R-:W-:-:S04]  /*0470*/  HFMA2 R11, -RZ, RZ, 0, 3.814697265625e-06 ;  /* 0x00000040ff0b7431 */ /* 0x000fc800000001ff */
[-C--:B------:R-:W-:Y:S02]  /*0480*/  IMAD R3, R3, R15.reuse, RZ ;  /* 0x0000000f03037224 */ /* 0x080fe400078e02ff */
[----:B------:R-:W-:-:S04]  /*0490*/  IMAD.WIDE.U32 R14, R10, R15, RZ ;  /* 0x0000000f0a0e7225 */ /* 0x000fc800078e00ff */
[----:B------:R-:W-:Y:S02]  /*04a0*/  IMAD R3, R13, R10, R3 ;  /* 0x0000000a0d037224 */ /* 0x000fe400078e0203 */
[----:B------:R-:W-:Y:S02]  /*04b0*/  IMAD.MOV.U32 R10, RZ, RZ, -0x6bd21946 ;  /* 0x942de6baff0a7424 */ /* 0x000fe400078e00ff */
[----:B------:R-:W-:-:S05]  /*04c0*/  IMAD.IADD R3, R15, 0x1, R3 ;  /* 0x000000010f037824 */ /* 0x000fca00078e0203 */
[--C-:B------:R-:W-:Y:S02]  /*04d0*/  SHF.R.U32.HI R13, RZ, 0x10, R3.reuse ;  /* 0x00000010ff0d7819 */ /* 0x100fe40000011603 */
[----:B------:R-:W-:Y:S02]  /*04e0*/  SHF.R.U64 R3, R14, 0x10, R3 ;  /* 0x000000100e037819 */ /* 0x000fe40000001203 */
[----:B------:R-:W-:Y:S02]  /*04f0*/  LOP3.LUT R13, R13, 0x5, RZ, 0x3c, !PT ;  /* 0x000000050d0d7812 */ /* 0x000fe400078e3cff */
[----:B------:R-:W-:-:S03]  /*0500*/  LOP3.LUT R3, R3, 0xdeece66d, RZ, 0x3c, !PT ;  /* 0xdeece66d03037812 */ /* 0x000fc600078e3cff */
[----:B------:R-:W-:Y:S02]  /*0510*/  IMAD R20, R13, -0x4b9ff597, RZ ;  /* 0xb4600a690d147824 */ /* 0x000fe400078e02ff */
[----:B------:R-:W-:-:S04]  /*0520*/  IMAD.WIDE.U32 R14, R3, -0x4b9ff597, R10 ;  /* 0xb4600a69030e7825 */ /* 0x000fc800078e000a */
[----:B------:R-:W-:-:S04]  /*0530*/  IMAD R3, R3, 0xbb20, R20 ;  /* 0x0000bb2003037824 */ /* 0x000fc800078e0214 */
[----:B------:R-:W-:-:S05]  /*0540*/  IMAD.IADD R3, R15, 0x1, R3 ;  /* 0x000000010f037824 */ /* 0x000fca00078e0203 */
[----:B------:R-:W-:-:S04]  /*0550*/  SHF.R.U64 R14, R14, 0x10, R3 ;  /* 0x000000100e0e7819 */ /* 0x000fc80000001203 */
[----:B------:R-:W-:-:S04]  /*0560*/  IABS R3, R14 ;  /* 0x0000000e00037213 */ /* 0x000fc80000000000 */
[----:B------:R-:W-:-:S04]  /*0570*/  LOP3.LUT R3, R3, 0x80000003, RZ, 0xc0, !PT ;  /* 0x8000000303037812 */ /* 0x000fc800078ec0ff */
[----:B------:R-:W-:-:S13]  /*0580*/  ISETP.NE.AND P0, PT, R3, 0x3, PT ;  /* 0x000000030300780c */ /* 0x000fda0003f05270 */
[----:B------:R-:W-:Y:S05]  /*0590*/  @P0 BRA `(.L_x_4) ;  /* 0x0000000400540947 */ /* 0x000fea0003800000 */
[----:B------:R-:W-:-:S05]  /*05a0*/  VIADD R14, R12, 0x2fc20f ;  /* 0x002fc20f0c0e7836 */ /* 0x000fca0000000000 */
[----:B------:R-:W-:-:S04]  /*05b0*/  LOP3.LUT R3, R14, R9, RZ, 0x3c, !PT ;  /* 0x000000090e037212 */ /* 0x000fc800078e3cff */
[----:B------:R-:W-:Y:S02]  /*05c0*/  SHF.R.S32.HI R13, RZ, 0x1f, R3 ;  /* 0x0000001fff0d7819 */ /* 0x000fe40000011403 */
[----:B------:R-:W-:Y:S02]  /*05d0*/  LOP3.LUT R21, R4, R3, RZ, 0x3c, !PT ;  /* 0x0000000304157212 */ /* 0x000fe400078e3cff */
[----:B------:R-:W-:-:S03]  /*05e0*/  LOP3.LUT R13, R5, R13, RZ, 0x3c, !PT ;  /* 0x0000000d050d7212 */ /* 0x000fc600078e3cff */
[----:B------:R-:W-:-:S04]  /*05f0*/  IMAD.WIDE.U32 R14, R21, 0x285b825, R6 ;  /* 0x0285b825150e7825 */ /* 0x000fc800078e0006 */
[----:B------:R-:W-:-:S05]  /*0600*/  IMAD R3, R13, 0x285b825, RZ ;  /* 0x0285b8250d037824 */ /* 0x000fca00078e02ff */
[----:B------:R-:W-:-:S05]  /*0610*/  IADD3 R3, PT, PT, R15, R3, RZ ;  /* 0x000000030f037210 */ /* 0x000fca0007ffe0ff */
[-C--:B------:R-:W-:Y:S02]  /*0620*/  IMAD R3, R3, R21.reuse, RZ ;  /* 0x0000001503037224 */ /* 0x080fe400078e02ff */
[----:B------:R-:W-:-:S04]  /*0630*/  IMAD.WIDE.U32 R20, R14, R21, RZ ;  /* 0x000000150e147225 */ /* 0x000fc800078e00ff */
[----:B------:R-:W-:-:S04]  /*0640*/  IMAD R3, R13, R14, R3 ;  /* 0x0000000e0d037224 */ /* 0x000fc800078e0203 */
        /* <DEDUP_REMOVED lines=11> */
[----:B------:R-:W-:-:S13]  /*0700*/  LOP3.LUT P0, RZ, R3, 0x3, RZ, 0xc0, !PT ;  /* 0x0000000303ff7812 */ /* 0x000fda000780c0ff */
[----:B------:R-:W-:Y:S05]  /*0710*/  @P0 BRA `(.L_x_4) ;  /* 0x0000000000f40947 */ /* 0x000fea0003800000 */
[----:B------:R-:W-:-:S04]  /*0720*/  LOP3.LUT R3, R12, UR40, RZ, 0x3c, !PT ;  /* 0x000000280c037c12 */ /* 0x000fc8000f8e3cff */
        /* <DEDUP_REMOVED lines=22> */
[----:B------:R-:W-:Y:S01]  /*0890*/  IADD3 R12, PT, PT, R12, 0x8f462d, RZ ;  /* 0x008f462d0c0c7810 */ /* 0x000fe20007ffe0ff */
[----:B------:R-:W-:-:S03]  /*08a0*/  VIADD R4, R0, 0x2 ;  /* 0x0000000200047836 */ /* 0x000fc60000000000 */
[----:B------:R-:W-:Y:S01]  /*08b0*/  LOP3.LUT R3, R12, UR39, RZ, 0x3c, !PT ;  /* 0x000000270c037c12 */ /* 0x000fe2000f8e3cff */
[----:B------:R-:W-:-:S03]  /*08c0*/  IMAD.WIDE R4, R4, 0x6ebfff5, RZ ;  /* 0x06ebfff504047825 */ /* 0x000fc600078e02ff */
[----:B------:R-:W-:Y:S02]  /*08d0*/  SHF.R.S32.HI R13, RZ, 0x1f, R3 ;  /* 0x0000001fff0d7819 */ /* 0x000fe40000011403 */
[----:B------:R-:W-:Y:S02]  /*08e0*/  LOP3.LUT R15, R4, R3, RZ, 0x3c, !PT ;  /* 0x00000003040f7212 */ /* 0x000fe400078e3cff */
[----:B------:R-:W-:-:S03]  /*08f0*/  LOP3.LUT R13, R5, R13, RZ, 0x3c, !PT ;  /* 0x0000000d050d7212 */ /* 0x000fc600078e3cff */
[----:B------:R-:W-:-:S04]  /*0900*/  IMAD.WIDE.U32 R6, R15, 0x285b825, R6 ;  /* 0x0285b8250f067825 */ /* 0x000fc800078e0006 */
[----:B------:R-:W-:Y:S02]  /*0910*/  IMAD R3, R13, 0x285b825, RZ ;  /* 0x0285b8250d037824 */ /* 0x000fe400078e02ff */
[----:B------:R-:W-:-:S04]  /*0920*/  IMAD.WIDE.U32 R4, R6, R15, RZ ;  /* 0x0000000f06047225 */ /* 0x000fc800078e00ff */
[----:B------:R-:W-:-:S04]  /*0930*/  IMAD.IADD R3, R7, 0x1, R3 ;  /* 0x0000000107037824 */ /* 0x000fc800078e0203 */
[----:B------:R-:W-:-:S04]  /*0940*/  IMAD R3, R3, R15, RZ ;  /* 0x0000000f03037224 */ /* 0x000fc800078e02ff */
[----:B------:R-:W-:-:S05]  /*0950*/  IMAD R3, R13, R6, R3 ;  /* 0x000000060d037224 */ /* 0x000fca00078e0203 */
[----:B------:R-:W-:-:S04]  /*0960*/  IADD3 R3, PT, PT, R5, R3, RZ ;  /* 0x0000000305037210 */ /* 0x000fc80007ffe0ff */
        /* <DEDUP_REMOVED lines=13> */
[----:B------:R-:W-:Y:S01]  /*0a40*/  MOV R3, 0x0 ;  /* 0x0000000000037802 */ /* 0x000fe20000000f00 */
[----:B------:R0:W-:Y:S01]  /*0a50*/  STL.64 [R1], R8 ;  /* 0x0000000801007387 */ /* 0x0001e20000100a00 */
[----:B------:R-:W1:Y:S01]  /*0a60*/  LDCU.64 UR4, c[0x4][0x8] ;  /* 0x01000100ff0477ac */ /* 0x000e620008000a00 */
[----:B------:R-:W-:Y:S01]  /*0a70*/  IMAD.MOV.U32 R6, RZ, RZ, R16 ;  /* 0x000000ffff067224 */ /* 0x000fe200078e0010 */
[----:B------:R0:W2:Y:S01]  /*0a80*/  LDC.64 R10, c[0x4][R3] ;  /* 0x01000000030a7b82 */ /* 0x0000a20000000a00 */
[----:B------:R0:W-:Y:S01]  /*0a90*/  STL [R1+0x8], R0 ;  /* 0x0000080001007387 */ /* 0x0001e20000100800 */
[----:B------:R-:W-:Y:S02]  /*0aa0*/  IMAD.MOV.U32 R7, RZ, RZ, R2 ;  /* 0x000000ffff077224 */ /* 0x000fe400078e0002 */
[----:B-1----:R-:W-:Y:S01]  /*0ab0*/  IMAD.U32 R4, RZ, RZ, UR4 ;  /* 0x00000004ff047e24 */ /* 0x002fe2000f8e00ff */
[----:B0-----:R-:W-:-:S07]  /*0ac0*/  MOV R5, UR5 ;  /* 0x0000000500057c02 */ /* 0x001fce0008000f00 */
[----:B------:R-:W-:-:S07]  /*0ad0*/  LEPC R20, `(.L_x_4) ;  /* 0x000000001014794e */ /* 0x000fce0000000000 */
[----:B--2---:R-:W-:Y:S05]  /*0ae0*/  CALL.ABS.NOINC R10 ;  /* 0x000000000a007343 */ /* 0x004fea0003c00000 */
.L_x_4:
[----:B------:R-:W-:Y:S05]  /*0af0*/  BSYNC.RECONVERGENT B6 ;  /* 0x0000000000067941 */ /* 0x000fea0003800200 */
.L_x_3:
[----:B------:R-:W-:-:S04]  /*0b00*/  IADD3 R18, P0, PT, R18, 0x100000, RZ ;  /* 0x0010000012127810 */ /* 0x000fc80007f1e0ff */
[----:B------:R-:W-:Y:S02]  /*0b10*/  IADD3.X R17, PT, PT, RZ, R17, RZ, P0, !PT ;  /* 0x00000011ff117210 */ /* 0x000fe400007fe4ff */
[----:B------:R-:W-:-:S04]  /*0b20*/  ISETP.GE.U32.AND P0, PT, R18, UR36, PT ;  /* 0x0000002412007c0c */ /* 0x000fc8000bf06070 */
[----:B------:R-:W-:-:S13]  /*0b30*/  ISETP.GE.U32.AND.EX P0, PT, R17, UR37, PT, P0 ;  /* 0x0000002511007c0c */ /* 0x000fda000bf06100 */
[----:B------:R-:W-:Y:S05]  /*0b40*/  @!P0 BRA `(.L_x_5) ;  /* 0xfffffff400908947 */ /* 0x000fea000383ffff */
[----:B------:R-:W-:Y:S05]  /*0b50*/  EXIT ;  /* 0x000000000000794d */ /* 0x000fea0003800000 */
        .weak           $__internal_0_$__cuda_sm20_div_s64
        .type           $__internal_0_$__cuda_sm20_div_s64,@function
        .size           $__internal_0_$__cuda_sm20_div_s64,(.L_x_7 - $__internal_0_$__cuda_sm20_div_s64)
$__internal_0_$__cuda_sm20_div_s64:
[----:B------:R-:W-:Y:S01]  /*0b60*/  UIADD3 UR4, UP1, UPT, URZ, -UR38, URZ ;  /* 0x80000026ff047290 */ /* 0x000fe2000ff3e0ff */
[----:B------:R-:W-:Y:S01]  /*0b70*/  ISETP.GE.AND P3, PT, R17, RZ, PT ;  /* 0x000000ff1100720c */ /* 0x000fe20003f66270 */
[----:B------:R-:W-:Y:S02]  /*0b80*/  UISETP.GE.AND UP0, UPT, UR41, URZ, UPT ;  /* 0x000000ff2900728c */ /* 0x000fe4000bf06270 */
[----:B------:R-:W-:Y:S02]  /*0b90*/  UIADD3.X UR5, UPT, UPT, URZ, ~UR41, URZ, UP1, !UPT ;  /* 0x80000029ff057290 */ /* 0x000fe40008ffe4ff */
[----:B------:R-:W-:Y:S02]  /*0ba0*/  USEL UR4, UR4, UR38, !UP0 ;  /* 0x0000002604047287 */ /* 0x000fe4000c000000 */
[----:B------:R-:W-:-:S09]  /*0bb0*/  USEL UR5, UR5, UR41, !UP0 ;  /* 0x0000002905057287 */ /* 0x000fd2000c000000 */
[----:B------:R-:W0:Y:S08]  /*0bc0*/  I2F.U64.RP R3, UR4 ;  /* 0x0000000400037d12 */ /* 0x000e300008309000 */
[----:B0-----:R-:W0:Y:S02]  /*0bd0*/  MUFU.RCP R3, R3 ;  /* 0x0000000300037308 */ /* 0x001e240000001000 */
[----:B0-----:R-:W-:-:S06]  /*0be0*/  VIADD R4, R3, 0x1ffffffe ;  /* 0x1ffffffe03047836 */ /* 0x001fcc0000000000 */
[----:B------:R-:W0:Y:S02]  /*0bf0*/  F2I.U64.TRUNC R4, R4 ;  /* 0x0000000400047311 */ /* 0x000e24000020d800 */
[----:B0-----:R-:W-:-:S04]  /*0c00*/  IMAD.WIDE.U32 R6, R4, UR4, RZ ;  /* 0x0000000404067c25 */ /* 0x001fc8000f8e00ff */
[----:B------:R-:W-:Y:S01]  /*0c10*/  IMAD R7, R4, UR5, R7 ;  /* 0x0000000504077c24 */ /* 0x000fe2000f8e0207 */
[----:B------:R-:W-:-:S03]  /*0c20*/  IADD3 R9, P0, PT, RZ, -R6, RZ ;  /* 0x80000006ff097210 */ /* 0x000fc60007f1e0ff */
[----:B------:R-:W-:Y:S02]  /*0c30*/  IMAD R7, R5, UR4, R7 ;  /* 0x0000000405077c24 */ /* 0x000fe4000f8e0207 */
[----:B------:R-:W-:-:S04]  /*0c40*/  IMAD.HI.U32 R6, R4, R9, RZ ;  /* 0x0000000904067227 */ /* 0x000fc800078e00ff */
[----:B------:R-:W-:Y:S01]  /*0c50*/  IMAD.X R11, RZ, RZ, ~R7, P0 ;  /* 0x000000ffff0b7224 */ /* 0x000fe200000e0e07 */
[----:B------:R-:W-:-:S03]  /*0c60*/  MOV R7, R4 ;  /* 0x0000000400077202 */ /* 0x000fc60000000f00 */
[-C--:B------:R-:W-:Y:S02]  /*0c70*/  IMAD R13, R5, R11.reuse, RZ ;  /* 0x0000000b050d7224 */ /* 0x080fe400078e02ff */
[----:B------:R-:W-:-:S04]  /*0c80*/  IMAD.WIDE.U32 R6, P0, R4, R11, R6 ;  /* 0x0000000b04067225 */ /* 0x000fc80007800006 */
[----:B------:R-:W-:-:S04]  /*0c90*/  IMAD.HI.U32 R3, R5, R11, RZ ;  /* 0x0000000b05037227 */ /* 0x000fc800078e00ff */
[----:B------:R-:W-:-:S04]  /*0ca0*/  IMAD.HI.U32 R6, P1, R5, R9, R6 ;  /* 0x0000000905067227 */ /* 0x000fc80007820006 */
[----:B------:R-:W-:Y:S01]  /*0cb0*/  IMAD.X R3, R3, 0x1, R5, P0 ;  /* 0x0000000103037824 */ /* 0x000fe200000e0605 */
[----:B------:R-:W-:-:S04]  /*0cc0*/  IADD3 R7, P2, PT, R13, R6, RZ ;  /* 0x000000060d077210 */ /* 0x000fc80007f5e0ff */
[----:B------:R-:W-:Y:S01]  /*0cd0*/  IADD3.X R9, PT, PT, RZ, RZ, R3, P2, P1 ;  /* 0x000000ffff097210 */ /* 0x000fe200017e2403 */
[----:B------:R-:W-:-:S04]  /*0ce0*/  IMAD.WIDE.U32 R4, R7, UR4, RZ ;  /* 0x0000000407047c25 */ /* 0x000fc8000f8e00ff */
[----:B------:R-:W-:Y:S01]  /*0cf0*/  IMAD R6, R7, UR5, R5 ;  /* 0x0000000507067c24 */ /* 0x000fe2000f8e0205 */
[----:B------:R-:W-:-:S03]  /*0d00*/  IADD3 R5, P0, PT, RZ, -R4, RZ ;  /* 0x80000004ff057210 */ /* 0x000fc60007f1e0ff */
[----:B------:R-:W-:Y:S02]  /*0d10*/  IMAD R3, R9, UR4, R6 ;  /* 0x0000000409037c24 */ /* 0x000fe4000f8e0206 */
[----:B------:R-:W-:-:S04]  /*0d20*/  IMAD.HI.U32 R6, R7, R5, RZ ;  /* 0x0000000507067227 */ /* 0x000fc800078e00ff */
[----:B------:R-:W-:Y:S01]  /*0d30*/  IMAD.X R4, RZ, RZ, ~R3, P0 ;  /* 0x000000ffff047224 */ /* 0x000fe200000e0e03 */
[----:B------:R-:W-:-:S03]  /*0d40*/  IADD3 R3, P4, PT, RZ, -R18, RZ ;  /* 0x80000012ff037210 */ /* 0x000fc60007f9e0ff */
[----:B------:R-:W-:Y:S01]  /*0d50*/  IMAD.WIDE.U32 R6, P0, R7, R4, R6 ;  /* 0x0000000407067225 */ /* 0x000fe20007800006 */
[----:B------:R-:W-:Y:S02]  /*0d60*/  SEL R3, R3, R18, !P3 ;  /* 0x0000001203037207 */ /* 0x000fe40005800000 */
[----:B------:R-:W-:Y:S01]  /*0d70*/  IADD3.X R10, PT, PT, RZ, ~R17, RZ, P4, !PT ;  /* 0x80000011ff0a7210 */ /* 0x000fe200027fe4ff */
[----:B------:R-:W-:-:S03]  /*0d80*/  IMAD.HI.U32 R6, P1, R9, R5, R6 ;  /* 0x0000000509067227 */ /* 0x000fc60007820006 */
[----:B------:R-:W-:Y:S01]  /*0d90*/  SEL R10, R10, R17, !P3 ;  /* 0x000000110a0a7207 */ /* 0x000fe20005800000 */
[CC--:B------:R-:W-:Y:S02]  /*0da0*/  IMAD R5, R9.reuse, R4.reuse, RZ ;  /* 0x0000000409057224 */ /* 0x0c0fe400078e02ff */
[----:B------:R-:W-:-:S03]  /*0db0*/  IMAD.HI.U32 R4, R9, R4, RZ ;  /* 0x0000000409047227 */ /* 0x000fc600078e00ff */
[----:B------:R-:W-:Y:S01]  /*0dc0*/  IADD3 R6, P2, PT, R5, R6, RZ ;  /* 0x0000000605067210 */ /* 0x000fe20007f5e0ff */
[----:B------:R-:W-:Y:S02]  /*0dd0*/  IMAD.X R9, R4, 0x1, R9, P0 ;  /* 0x0000000104097824 */ /* 0x000fe400000e0609 */
[----:B------:R-:W-:Y:S02]  /*0de0*/  IMAD.MOV.U32 R5, RZ, RZ, RZ ;  /* 0x000000ffff057224 */ /* 0x000fe400078e00ff */
[----:B------:R-:W-:Y:S01]  /*0df0*/  IMAD.HI.U32 R4, R6, R3, RZ ;  /* 0x0000000306047227 */ /* 0x000fe200078e00ff */
[----:B------:R-:W-:-:S03]  /*0e00*/  IADD3.X R9, PT, PT, RZ, RZ, R9, P2, P1 ;  /* 0x000000ffff097210 */ /* 0x000fc600017e2409 */
[----:B------:R-:W-:-:S04]  /*0e10*/  IMAD.WIDE.U32 R4, R6, R10, R4 ;  /* 0x0000000a06047225 */ /* 0x000fc800078e0004 */
[C---:B------:R-:W-:Y:S02]  /*0e20*/  IMAD R7, R9.reuse, R10, RZ ;  /* 0x0000000a09077224 */ /* 0x040fe400078e02ff */
[----:B------:R-:W-:-:S04]  /*0e30*/  IMAD.HI.U32 R4, P0, R9, R3, R4 ;  /* 0x0000000309047227 */ /* 0x000fc80007800004 */
[----:B------:R-:W-:Y:S01]  /*0e40*/  IMAD.HI.U32 R6, R9, R10, RZ ;  /* 0x0000000a09067227 */ /* 0x000fe200078e00ff */
[----:B------:R-:W-:-:S04]  /*0e50*/  IADD3 R7, P1, PT, R7, R4, RZ ;  /* 0x0000000407077210 */ /* 0x000fc80007f3e0ff */
[----:B------:R-:W-:Y:S01]  /*0e60*/  IADD3.X R6, PT, PT, R6, RZ, RZ, P0, !PT ;  /* 0x000000ff06067210 */ /* 0x000fe200007fe4ff */
[----:B------:R-:W-:-:S04]  /*0e70*/  IMAD.WIDE.U32 R4, R7, UR4, RZ ;  /* 0x0000000407047c25 */ /* 0x000fc8000f8e00ff */
[----:B------:R-:W-:Y:S01]  /*0e80*/  IMAD.X R6, RZ, RZ, R6, P1 ;  /* 0x000000ffff067224 */ /* 0x000fe200008e0606 */
[----:B------:R-:W-:Y:S01]  /*0e90*/  IADD3 R8, P1, PT, -R4, R3, RZ ;  /* 0x0000000304087210 */ /* 0x000fe20007f3e1ff */
[C---:B------:R-:W-:Y:S01]  /*0ea0*/  IMAD R5, R7.reuse, UR5, R5 ;  /* 0x0000000507057c24 */ /* 0x040fe2000f8e0205 */
[----:B------:R-:W-:Y:S02]  /*0eb0*/  IADD3 R4, PT, PT, R7, 0x1, RZ ;  /* 0x0000000107047810 */ /* 0x000fe40007ffe0ff */
[----:B------:R-:W-:Y:S01]  /*0ec0*/  ISETP.GE.U32.AND P0, PT, R8, UR4, PT ;  /* 0x0000000408007c0c */ /* 0x000fe2000bf06070 */
[----:B------:R-:W-:-:S04]  /*0ed0*/  IMAD R5, R6, UR4, R5 ;  /* 0x0000000406057c24 */ /* 0x000fc8000f8e0205 */
[----:B------:R-:W-:Y:S01]  /*0ee0*/  IMAD.X R6, R10, 0x1, ~R5, P1 ;  /* 0x000000010a067824 */ /* 0x000fe200008e0e05 */
[----:B------:R-:W-:-:S04]  /*0ef0*/  IADD3 R3, P1, PT, R8, -UR4, RZ ;  /* 0x8000000408037c10 */ /* 0x000fc8000ff3e0ff */
[C---:B------:R-:W-:Y:S02]  /*0f00*/  ISETP.GE.U32.AND.EX P0, PT, R6.reuse, UR5, PT, P0 ;  /* 0x0000000506007c0c */ /* 0x040fe4000bf06100 */
[----:B------:R-:W-:Y:S02]  /*0f10*/  IADD3.X R5, PT, PT, R6, ~UR5, RZ, P1, !PT ;  /* 0x8000000506057c10 */ /* 0x000fe40008ffe4ff */
[----:B------:R-:W-:Y:S02]  /*0f20*/  SEL R3, R3, R8, P0 ;  /* 0x0000000803037207 */ /* 0x000fe40000000000 */
[----:B------:R-:W-:Y:S02]  /*0f30*/  SEL R4, R4, R7, P0 ;  /* 0x0000000704047207 */ /* 0x000fe40000000000 */
[----:B------:R-:W-:Y:S02]  /*0f40*/  SEL R5, R5, R6, P0 ;  /* 0x0000000605057207 */ /* 0x000fe40000000000 */
[----:B------:R-:W-:Y:S01]  /*0f50*/  ISETP.GE.U32.AND P0, PT, R3, UR4, PT ;  /* 0x0000000403007c0c */ /* 0x000fe2000bf06070 */
[----:B------:R-:W-:-:S03]  /*0f60*/  VIADD R3, R4, 0x1 ;  /* 0x0000000104037836 */ /* 0x000fc60000000000 */
[----:B------:R-:W-:Y:S02]  /*0f70*/  ISETP.GE.U32.AND.EX P0, PT, R5, UR5, PT, P0 ;  /* 0x0000000505007c0c */ /* 0x000fe4000bf06100 */
[----:B------:R-:W-:Y:S02]  /*0f80*/  LOP3.LUT R5, R17, UR41, RZ, 0x3c, !PT ;  /* 0x0000002911057c12 */ /* 0x000fe4000f8e3cff */
[----:B------:R-:W-:Y:S02]  /*0f90*/  SEL R3, R3, R4, P0 ;  /* 0x0000000403037207 */ /* 0x000fe40000000000 */
[----:B------:R-:W-:Y:S01]  /*0fa0*/  ISETP.GE.AND P1, PT, R5, RZ, PT ;  /* 0x000000ff0500720c */ /* 0x000fe20003f26270 */
[----:B------:R-:W-:Y:S01]  /*0fb0*/  IMAD.MOV.U32 R5, RZ, RZ, 0x0 ;  /* 0x00000000ff057424 */ /* 0x000fe200078e00ff */
[----:B------:R-:W-:Y:S01]  /*0fc0*/  ISETP.NE.U32.AND P0, PT, RZ, UR38, PT ;  /* 0x00000026ff007c0c */ /* 0x000fe2000bf05070 */
[----:B------:R-:W-:-:S03]  /*0fd0*/  IMAD.MOV R4, RZ, RZ, -R3 ;  /* 0x000000ffff047224 */ /* 0x000fc600078e0a03 */
[----:B------:R-:W-:Y:S02]  /*0fe0*/  ISETP.NE.AND.EX P0, PT, RZ, UR41, PT, P0 ;  /* 0x00000029ff007c0c */ /* 0x000fe4000bf05300 */
[----:B------:R-:W-:Y:S02]  /*0ff0*/  SEL R3, R4, R3, !P1 ;  /* 0x0000000304037207 */ /* 0x000fe40004800000 */
[----:B------:R-:W-:Y:S02]  /*1000*/  MOV R4, R0 ;  /* 0x0000000000047202 */ /* 0x000fe40000000f00 */
[----:B------:R-:W-:Y:S02]  /*1010*/  SEL R3, R3, 0xffffffff, P0 ;  /* 0xffffffff03037807 */ /* 0x000fe40000000000 */
[----:B------:R-:W-:Y:S05]  /*1020*/  RET.REL.NODEC R4 `(_Z11spawnThreadiiiii) ;  /* 0xffffffec04f47950 */ /* 0x000fea0003c3ffff */
.L_x_6:
[----:B------:R-:W-:-:S00]  /*1030*/  BRA `(.L_x_6) ;  /* 0xfffffffc00fc7947 */ /* 0x000fc0000383ffff */
[----:B------:R-:W-:-:S00]  /*1040*/  NOP ;  /* 0x0000000000007918 */ /* 0x000fc00000000000 */
        /* <DEDUP_REMOVED lines=11> */
.L_x_7:


//--------------------- .nv.global.init           --------------------------
	.section	.nv.global.init,"aw",@progbits
.nv.global.init:
	.type		$str,@object
	.size		$str,(.L_0 - $str)
$str:
        /*0000*/ 	.byte	0x25, 0x64, 0x2c, 0x25, 0x64, 0x2c, 0x25, 0x64, 0x0a, 0x00
.L_0:


//--------------------- .nv.shared.reserved.0     --------------------------
	.section	.nv.shared.reserved.0,"aw",@nobits
	.weak		__nv_reservedSMEM_offset_0_alias
	.size		__nv_reservedSMEM_offset_0_alias, 0, 64
	.other		__nv_reservedSMEM_offset_0_alias,@"STO_CUDA_RESERVED_SHARED STV_DEFAULT"
__nv_reservedSMEM_offset_0_alias:
	.zero		0
	.zero		64


//--------------------- .nv.constant0._Z11spawnThreadiiiii --------------------------
	.section	.nv.constant0._Z11spawnThreadiiiii,"a",@progbits
	.sectionflags	@""
	.align	4
.nv.constant0._Z11spawnThreadiiiii:
	.zero		916


//--------------------- SYMBOLS --------------------------

	.type		.nv.reservedSmem.offset0,@object
	.size		.nv.reservedSmem.offset0,0x4
	.type		vprintf,@function
